//
// Generated by NVIDIA NVVM Compiler
//
// Compiler Build ID: CL-36424714
// Cuda compilation tools, release 13.0, V13.0.88
// Based on NVVM 20.0.0
//

.version 9.0
.target sm_100
.address_size 64

	// .globl	_Z10matMulWMMAP6__halfS0_Pf

.visible .entry _Z10matMulWMMAP6__halfS0_Pf(
	.param .u64 .ptr .align 1 _Z10matMulWMMAP6__halfS0_Pf_param_0,
	.param .u64 .ptr .align 1 _Z10matMulWMMAP6__halfS0_Pf_param_1,
	.param .u64 .ptr .align 1 _Z10matMulWMMAP6__halfS0_Pf_param_2
)
{
	.reg .pred 	%p<58>;
	.reg .b32 	%r<173>;
	.reg .b32 	%f<210>;
	.reg .b64 	%rd<37>;

	ld.param.u64 	%rd4, [_Z10matMulWMMAP6__halfS0_Pf_param_2];
	cvta.to.global.u64 	%rd1, %rd4;
	mov.u32 	%r8, %ctaid.y;
	mov.u32 	%r9, %ntid.y;
	mov.u32 	%r10, %tid.y;
	mad.lo.s32 	%r1, %r8, %r9, %r10;
	mov.u32 	%r11, %ctaid.x;
	mov.u32 	%r12, %tid.x;
	mad.lo.s32 	%r2, %r11, %r11, %r12;
	sub.s32 	%r3, 40960, %r12;
	sub.s32 	%r4, 40960, %r10;
	mov.f32 	%f146, 0f00000000;
	mov.b32 	%r172, 64;
	mov.f32 	%f147, %f146;
	mov.f32 	%f148, %f146;
	mov.f32 	%f149, %f146;
	mov.f32 	%f150, %f146;
	mov.f32 	%f151, %f146;
	mov.f32 	%f152, %f146;
	mov.f32 	%f153, %f146;
$L__BB0_1:
	setp.gt.s32 	%p1, %r2, 40959;
	setp.gt.u32 	%p2, %r1, 40959;
	add.s32 	%r13, %r172, -64;
	setp.ge.u32 	%p3, %r13, %r3;
	or.pred  	%p4, %p2, %p3;
	or.pred  	%p5, %p1, %p4;
	setp.ge.u32 	%p6, %r13, %r4;
	or.pred  	%p7, %p5, %p6;
	@%p7 bra 	$L__BB0_3;
	ld.param.u64 	%rd29, [_Z10matMulWMMAP6__halfS0_Pf_param_1];
	ld.param.u64 	%rd21, [_Z10matMulWMMAP6__halfS0_Pf_param_0];
	cvta.to.global.u64 	%rd5, %rd21;
	mov.b32 	%r16, 16;
	wmma.load.a.sync.aligned.col.m16n16k16.global.f16 	{%r17, %r18, %r19, %r20, %r21, %r22, %r23, %r24}, [%rd5], %r16;
	cvta.to.global.u64 	%rd6, %rd29;
	wmma.load.b.sync.aligned.row.m16n16k16.global.f16 	{%r25, %r26, %r27, %r28, %r29, %r30, %r31, %r32}, [%rd6], %r16;
	wmma.mma.sync.aligned.col.row.m16n16k16.f32.f32 {%f153, %f152, %f151, %f150, %f149, %f148, %f147, %f146}, {%r17, %r18, %r19, %r20, %r21, %r22, %r23, %r24}, {%r25, %r26, %r27, %r28, %r29, %r30, %r31, %r32}, {%f153, %f152, %f151, %f150, %f149, %f148, %f147, %f146};
	wmma.store.d.sync.aligned.row.m16n16k16.global.f32 	[%rd1], {%f153, %f152, %f151, %f150, %f149, %f148, %f147, %f146}, %r16;
$L__BB0_3:
	setp.gt.s32 	%p8, %r2, 40959;
	setp.gt.u32 	%p9, %r1, 40959;
	add.s32 	%r33, %r172, -48;
	setp.ge.u32 	%p10, %r33, %r3;
	or.pred  	%p11, %p9, %p10;
	or.pred  	%p12, %p8, %p11;
	setp.ge.u32 	%p13, %r33, %r4;
	or.pred  	%p14, %p12, %p13;
	@%p14 bra 	$L__BB0_5;
	ld.param.u64 	%rd30, [_Z10matMulWMMAP6__halfS0_Pf_param_1];
	ld.param.u64 	%rd22, [_Z10matMulWMMAP6__halfS0_Pf_param_0];
	cvta.to.global.u64 	%rd7, %rd22;
	mov.b32 	%r36, 16;
	wmma.load.a.sync.aligned.col.m16n16k16.global.f16 	{%r37, %r38, %r39, %r40, %r41, %r42, %r43, %r44}, [%rd7], %r36;
	cvta.to.global.u64 	%rd8, %rd30;
	wmma.load.b.sync.aligned.row.m16n16k16.global.f16 	{%r45, %r46, %r47, %r48, %r49, %r50, %r51, %r52}, [%rd8], %r36;
	wmma.mma.sync.aligned.col.row.m16n16k16.f32.f32 {%f153, %f152, %f151, %f150, %f149, %f148, %f147, %f146}, {%r37, %r38, %r39, %r40, %r41, %r42, %r43, %r44}, {%r45, %r46, %r47, %r48, %r49, %r50, %r51, %r52}, {%f153, %f152, %f151, %f150, %f149, %f148, %f147, %f146};
	wmma.store.d.sync.aligned.row.m16n16k16.global.f32 	[%rd1], {%f153, %f152, %f151, %f150, %f149, %f148, %f147, %f146}, %r36;
$L__BB0_5:
	setp.gt.s32 	%p15, %r2, 40959;
	setp.gt.u32 	%p16, %r1, 40959;
	add.s32 	%r53, %r172, -32;
	setp.ge.u32 	%p17, %r53, %r3;
	or.pred  	%p18, %p16, %p17;
	or.pred  	%p19, %p15, %p18;
	setp.ge.u32 	%p20, %r53, %r4;
	or.pred  	%p21, %p19, %p20;
	@%p21 bra 	$L__BB0_7;
	ld.param.u64 	%rd31, [_Z10matMulWMMAP6__halfS0_Pf_param_1];
	ld.param.u64 	%rd23, [_Z10matMulWMMAP6__halfS0_Pf_param_0];
	cvta.to.global.u64 	%rd9, %rd23;
	mov.b32 	%r56, 16;
	wmma.load.a.sync.aligned.col.m16n16k16.global.f16 	{%r57, %r58, %r59, %r60, %r61, %r62, %r63, %r64}, [%rd9], %r56;
	cvta.to.global.u64 	%rd10, %rd31;
	wmma.load.b.sync.aligned.row.m16n16k16.global.f16 	{%r65, %r66, %r67, %r68, %r69, %r70, %r71, %r72}, [%rd10], %r56;
	wmma.mma.sync.aligned.col.row.m16n16k16.f32.f32 {%f153, %f152, %f151, %f150, %f149, %f148, %f147, %f146}, {%r57, %r58, %r59, %r60, %r61, %r62, %r63, %r64}, {%r65, %r66, %r67, %r68, %r69, %r70, %r71, %r72}, {%f153, %f152, %f151, %f150, %f149, %f148, %f147, %f146};
	wmma.store.d.sync.aligned.row.m16n16k16.global.f32 	[%rd1], {%f153, %f152, %f151, %f150, %f149, %f148, %f147, %f146}, %r56;
$L__BB0_7:
	setp.gt.s32 	%p22, %r2, 40959;
	setp.gt.u32 	%p23, %r1, 40959;
	add.s32 	%r73, %r172, -16;
	setp.ge.u32 	%p24, %r73, %r3;
	or.pred  	%p25, %p23, %p24;
	or.pred  	%p26, %p22, %p25;
	setp.ge.u32 	%p27, %r73, %r4;
	or.pred  	%p28, %p26, %p27;
	@%p28 bra 	$L__BB0_9;
	ld.param.u64 	%rd32, [_Z10matMulWMMAP6__halfS0_Pf_param_1];
	ld.param.u64 	%rd24, [_Z10matMulWMMAP6__halfS0_Pf_param_0];
	cvta.to.global.u64 	%rd11, %rd24;
	mov.b32 	%r76, 16;
	wmma.load.a.sync.aligned.col.m16n16k16.global.f16 	{%r77, %r78, %r79, %r80, %r81, %r82, %r83, %r84}, [%rd11], %r76;
	cvta.to.global.u64 	%rd12, %rd32;
	wmma.load.b.sync.aligned.row.m16n16k16.global.f16 	{%r85, %r86, %r87, %r88, %r89, %r90, %r91, %r92}, [%rd12], %r76;
	wmma.mma.sync.aligned.col.row.m16n16k16.f32.f32 {%f153, %f152, %f151, %f150, %f149, %f148, %f147, %f146}, {%r77, %r78, %r79, %r80, %r81, %r82, %r83, %r84}, {%r85, %r86, %r87, %r88, %r89, %r90, %r91, %r92}, {%f153, %f152, %f151, %f150, %f149, %f148, %f147, %f146};
	wmma.store.d.sync.aligned.row.m16n16k16.global.f32 	[%rd1], {%f153, %f152, %f151, %f150, %f149, %f148, %f147, %f146}, %r76;
$L__BB0_9:
	setp.gt.s32 	%p29, %r2, 40959;
	setp.gt.u32 	%p30, %r1, 40959;
	setp.ge.u32 	%p31, %r172, %r3;
	or.pred  	%p32, %p30, %p31;
	or.pred  	%p33, %p29, %p32;
	setp.ge.u32 	%p34, %r172, %r4;
	or.pred  	%p35, %p33, %p34;
	@%p35 bra 	$L__BB0_11;
	ld.param.u64 	%rd33, [_Z10matMulWMMAP6__halfS0_Pf_param_1];
	ld.param.u64 	%rd25, [_Z10matMulWMMAP6__halfS0_Pf_param_0];
	cvta.to.global.u64 	%rd13, %rd25;
	mov.b32 	%r95, 16;
	wmma.load.a.sync.aligned.col.m16n16k16.global.f16 	{%r96, %r97, %r98, %r99, %r100, %r101, %r102, %r103}, [%rd13], %r95;
	cvta.to.global.u64 	%rd14, %rd33;
	wmma.load.b.sync.aligned.row.m16n16k16.global.f16 	{%r104, %r105, %r106, %r107, %r108, %r109, %r110, %r111}, [%rd14], %r95;
	wmma.mma.sync.aligned.col.row.m16n16k16.f32.f32 {%f153, %f152, %f151, %f150, %f149, %f148, %f147, %f146}, {%r96, %r97, %r98, %r99, %r100, %r101, %r102, %r103}, {%r104, %r105, %r106, %r107, %r108, %r109, %r110, %r111}, {%f153, %f152, %f151, %f150, %f149, %f148, %f147, %f146};
	wmma.store.d.sync.aligned.row.m16n16k16.global.f32 	[%rd1], {%f153, %f152, %f151, %f150, %f149, %f148, %f147, %f146}, %r95;
$L__BB0_11:
	setp.gt.s32 	%p36, %r2, 40959;
	setp.gt.u32 	%p37, %r1, 40959;
	add.s32 	%r112, %r172, 16;
	setp.ge.u32 	%p38, %r112, %r3;
	or.pred  	%p39, %p37, %p38;
	or.pred  	%p40, %p36, %p39;
	setp.ge.u32 	%p41, %r112, %r4;
	or.pred  	%p42, %p40, %p41;
	@%p42 bra 	$L__BB0_13;
	ld.param.u64 	%rd34, [_Z10matMulWMMAP6__halfS0_Pf_param_1];
	ld.param.u64 	%rd26, [_Z10matMulWMMAP6__halfS0_Pf_param_0];
	cvta.to.global.u64 	%rd15, %rd26;
	mov.b32 	%r115, 16;
	wmma.load.a.sync.aligned.col.m16n16k16.global.f16 	{%r116, %r117, %r118, %r119, %r120, %r121, %r122, %r123}, [%rd15], %r115;
	cvta.to.global.u64 	%rd16, %rd34;
	wmma.load.b.sync.aligned.row.m16n16k16.global.f16 	{%r124, %r125, %r126, %r127, %r128, %r129, %r130, %r131}, [%rd16], %r115;
	wmma.mma.sync.aligned.col.row.m16n16k16.f32.f32 {%f153, %f152, %f151, %f150, %f149, %f148, %f147, %f146}, {%r116, %r117, %r118, %r119, %r120, %r121, %r122, %r123}, {%r124, %r125, %r126, %r127, %r128, %r129, %r130, %r131}, {%f153, %f152, %f151, %f150, %f149, %f148, %f147, %f146};
	wmma.store.d.sync.aligned.row.m16n16k16.global.f32 	[%rd1], {%f153, %f152, %f151, %f150, %f149, %f148, %f147, %f146}, %r115;
$L__BB0_13:
	setp.gt.s32 	%p43, %r2, 40959;
	setp.gt.u32 	%p44, %r1, 40959;
	add.s32 	%r132, %r172, 32;
	setp.ge.u32 	%p45, %r132, %r3;
	or.pred  	%p46, %p44, %p45;
	or.pred  	%p47, %p43, %p46;
	setp.ge.u32 	%p48, %r132, %r4;
	or.pred  	%p49, %p47, %p48;
	@%p49 bra 	$L__BB0_15;
	ld.param.u64 	%rd35, [_Z10matMulWMMAP6__halfS0_Pf_param_1];
	ld.param.u64 	%rd27, [_Z10matMulWMMAP6__halfS0_Pf_param_0];
	cvta.to.global.u64 	%rd17, %rd27;
	mov.b32 	%r135, 16;
	wmma.load.a.sync.aligned.col.m16n16k16.global.f16 	{%r136, %r137, %r138, %r139, %r140, %r141, %r142, %r143}, [%rd17], %r135;
	cvta.to.global.u64 	%rd18, %rd35;
	wmma.load.b.sync.aligned.row.m16n16k16.global.f16 	{%r144, %r145, %r146, %r147, %r148, %r149, %r150, %r151}, [%rd18], %r135;
	wmma.mma.sync.aligned.col.row.m16n16k16.f32.f32 {%f153, %f152, %f151, %f150, %f149, %f148, %f147, %f146}, {%r136, %r137, %r138, %r139, %r140, %r141, %r142, %r143}, {%r144, %r145, %r146, %r147, %r148, %r149, %r150, %r151}, {%f153, %f152, %f151, %f150, %f149, %f148, %f147, %f146};
	wmma.store.d.sync.aligned.row.m16n16k16.global.f32 	[%rd1], {%f153, %f152, %f151, %f150, %f149, %f148, %f147, %f146}, %r135;
$L__BB0_15:
	add.s32 	%r152, %r172, 48;
	setp.gt.s32 	%p50, %r2, 40959;
	setp.gt.u32 	%p51, %r1, 40959;
	setp.ge.u32 	%p52, %r152, %r3;
	or.pred  	%p53, %p51, %p52;
	or.pred  	%p54, %p50, %p53;
	setp.ge.u32 	%p55, %r152, %r4;
	or.pred  	%p56, %p54, %p55;
	@%p56 bra 	$L__BB0_17;
	ld.param.u64 	%rd36, [_Z10matMulWMMAP6__halfS0_Pf_param_1];
	ld.param.u64 	%rd28, [_Z10matMulWMMAP6__halfS0_Pf_param_0];
	cvta.to.global.u64 	%rd19, %rd28;
	mov.b32 	%r155, 16;
	wmma.load.a.sync.aligned.col.m16n16k16.global.f16 	{%r156, %r157, %r158, %r159, %r160, %r161, %r162, %r163}, [%rd19], %r155;
	cvta.to.global.u64 	%rd20, %rd36;
	wmma.load.b.sync.aligned.row.m16n16k16.global.f16 	{%r164, %r165, %r166, %r167, %r168, %r169, %r170, %r171}, [%rd20], %r155;
	wmma.mma.sync.aligned.col.row.m16n16k16.f32.f32 {%f153, %f152, %f151, %f150, %f149, %f148, %f147, %f146}, {%r156, %r157, %r158, %r159, %r160, %r161, %r162, %r163}, {%r164, %r165, %r166, %r167, %r168, %r169, %r170, %r171}, {%f153, %f152, %f151, %f150, %f149, %f148, %f147, %f146};
	wmma.store.d.sync.aligned.row.m16n16k16.global.f32 	[%rd1], {%f153, %f152, %f151, %f150, %f149, %f148, %f147, %f146}, %r155;
$L__BB0_17:
	add.s32 	%r172, %r172, 128;
	setp.ne.s32 	%p57, %r172, 41024;
	@%p57 bra 	$L__BB0_1;
	ret;

}


// ===== COMPILED SASS (sm_100) =====

	.target	sm_100

	.elftype	@"ET_EXEC"


//--------------------- .note.nv.tkinfo           --------------------------
	.section	.note.nv.tkinfo,"",@"SHT_NOTE"
	.sectionflags	@"SHF_NOTE_NV_TKINFO"
	.tkinfo
        /*0018*/ 	.word	0x00000002
        /*0030*/ 	.string	""
        /*0030*/ 	.string	"ptxas"
        /*0030*/ 	.string	"Cuda compilation tools, release 13.0, V13.0.88"
        /*0030*/ 	.string	"Build cuda_13.0.r13.0/compiler.36424714_0"
        /*0030*/ 	.string	"-arch sm_100 -m 64 "



//--------------------- .note.nv.cuinfo           --------------------------
	.section	.note.nv.cuinfo,"",@"SHT_NOTE"
	.sectionflags	@"SHF_NOTE_NV_CUINFO"
        /*0018*/ 	.short	0x0002
        /*001a*/ 	.short	0x0064
        /*001c*/ 	.short	0x0082
	.zero		2


//--------------------- .nv.info                  --------------------------
	.section	.nv.info,"",@"SHT_CUDA_INFO"
	.align	4


	//----- nvinfo : EIATTR_REGCOUNT
	.align		4
        /*0000*/ 	.byte	0x04, 0x2f
        /*0002*/ 	.short	(.L_1 - .L_0)
	.align		4
.L_0:
        /*0004*/ 	.word	index@(_Z10matMulWMMAP6__halfS0_Pf)
        /*0008*/ 	.word	0x00000020


	//----- nvinfo : EIATTR_FRAME_SIZE
	.align		4
.L_1:
        /*000c*/ 	.byte	0x04, 0x11
        /*000e*/ 	.short	(.L_3 - .L_2)
	.align		4
.L_2:
        /*0010*/ 	.word	index@(_Z10matMulWMMAP6__halfS0_Pf)
        /*0014*/ 	.word	0x00000000


	//----- nvinfo : EIATTR_MIN_STACK_SIZE
	.align		4
.L_3:
        /*0018*/ 	.byte	0x04, 0x12
        /*001a*/ 	.short	(.L_5 - .L_4)
	.align		4
.L_4:
        /*001c*/ 	.word	index@(_Z10matMulWMMAP6__halfS0_Pf)
        /*0020*/ 	.word	0x00000000
.L_5:


//--------------------- .nv.compat                --------------------------
	.section	.nv.compat,"",@"SHT_CUDA_COMPAT_INFO"
	.align	4
        /*0000*/ 	.byte	0x02, 0x09, 0x00, 0x00, 0x02, 0x02, 0x01, 0x00, 0x02, 0x05, 0x05, 0x00, 0x03, 0x07, 0x01, 0x01
        /*0010*/ 	.byte	0x02, 0x03, 0x00, 0x00, 0x02, 0x06, 0x01, 0x00, 0x04, 0x0b, 0x08, 0x00, 0x09, 0x00, 0x00, 0x00
        /*0020*/ 	.byte	0x00, 0x00, 0x00, 0x00


//--------------------- .nv.info._Z10matMulWMMAP6__halfS0_Pf --------------------------
	.section	.nv.info._Z10matMulWMMAP6__halfS0_Pf,"",@"SHT_CUDA_INFO"
	.sectionflags	@""
	.align	4


	//----- nvinfo : EIATTR_CUDA_API_VERSION
	.align		4
        /*0000*/ 	.byte	0x04, 0x37
        /*0002*/ 	.short	(.L_7 - .L_6)
.L_6:
        /*0004*/ 	.word	0x00000082


	//----- nvinfo : EIATTR_KPARAM_INFO
	.align		4
.L_7:
        /*0008*/ 	.byte	0x04, 0x17
        /*000a*/ 	.short	(.L_9 - .L_8)
.L_8:
        /*000c*/ 	.word	0x00000000
        /*0010*/ 	.short	0x0002
        /*0012*/ 	.short	0x0010
        /*0014*/ 	.byte	0x00, 0xf5, 0x21, 0x00


	//----- nvinfo : EIATTR_KPARAM_INFO
	.align		4
.L_9:
        /*0018*/ 	.byte	0x04, 0x17
        /*001a*/ 	.short	(.L_11 - .L_10)
.L_10:
        /*001c*/ 	.word	0x00000000
        /*0020*/ 	.short	0x0001
        /*0022*/ 	.short	0x0008
        /*0024*/ 	.byte	0x00, 0xf5, 0x21, 0x00


	//----- nvinfo : EIATTR_KPARAM_INFO
	.align		4
.L_11:
        /*0028*/ 	.byte	0x04, 0x17
        /*002a*/ 	.short	(.L_13 - .L_12)
.L_12:
        /*002c*/ 	.word	0x00000000
        /*0030*/ 	.short	0x0000
        /*0032*/ 	.short	0x0000
        /*0034*/ 	.byte	0x00, 0xf5, 0x21, 0x00


	//----- nvinfo : EIATTR_SPARSE_MMA_MASK
	.align		4
.L_13:
        /*0038*/ 	.byte	0x03, 0x50
        /*003a*/ 	.short	0x0000


	//----- nvinfo : EIATTR_WMMA_USED
	.align		4
        /*003c*/ 	.byte	0x01, 0x2b
	.zero		2


	//----- nvinfo : EIATTR_MAXREG_COUNT
	.align		4
        /*0040*/ 	.byte	0x03, 0x1b
        /*0042*/ 	.short	0x00ff


	//----- nvinfo : EIATTR_MERCURY_ISA_VERSION
	.align		4
        /*0044*/ 	.byte	0x03, 0x5f
        /*0046*/ 	.short	0x0101


	//----- nvinfo : EIATTR_VRC_CTA_INIT_COUNT
	.align		4
        /*0048*/ 	.byte	0x02, 0x4a
	.zero		1
	.zero		1


	//----- nvinfo : EIATTR_EXIT_INSTR_OFFSETS
	.align		4
        /*004c*/ 	.byte	0x04, 0x1c
        /*004e*/ 	.short	(.L_15 - .L_14)


	//   ....[0]....
.L_14:
        /*0050*/ 	.word	0x00001540


	//----- nvinfo : EIATTR_CRS_STACK_SIZE
	.align		4
.L_15:
        /*0054*/ 	.byte	0x04, 0x1e
        /*0056*/ 	.short	(.L_17 - .L_16)
.L_16:
        /*0058*/ 	.word	0x00000000


	//----- nvinfo : EIATTR_CBANK_PARAM_SIZE
	.align		4
.L_17:
        /*005c*/ 	.byte	0x03, 0x19
        /*005e*/ 	.short	0x0018


	//----- nvinfo : EIATTR_PARAM_CBANK
	.align		4
        /*0060*/ 	.byte	0x04, 0x0a
        /*0062*/ 	.short	(.L_19 - .L_18)
	.align		4
.L_18:
        /*0064*/ 	.word	index@(.nv.constant0._Z10matMulWMMAP6__halfS0_Pf)
        /*0068*/ 	.short	0x0380
        /*006a*/ 	.short	0x0018


	//----- nvinfo : EIATTR_SW_WAR
	.align		4
.L_19:
        /*006c*/ 	.byte	0x04, 0x36
        /*006e*/ 	.short	(.L_21 - .L_20)
.L_20:
        /*0070*/ 	.word	0x00000008
.L_21:


//--------------------- .nv.callgraph             --------------------------
	.section	.nv.callgraph,"",@"SHT_CUDA_CALLGRAPH"
	.align	4
	.sectionentsize	8
	.align		4
        /*0000*/ 	.word	0x00000000
	.align		4
        /*0004*/ 	.word	0xffffffff
	.align		4
        /*0008*/ 	.word	0x00000000
	.align		4
        /*000c*/ 	.word	0xfffffffe
	.align		4
        /*0010*/ 	.word	0x00000000
	.align		4
        /*0014*/ 	.word	0xfffffffd
	.align		4
        /*0018*/ 	.word	0x00000000
	.align		4
        /*001c*/ 	.word	0xfffffffc


//--------------------- .text._Z10matMulWMMAP6__halfS0_Pf --------------------------
	.section	.text._Z10matMulWMMAP6__halfS0_Pf,"ax",@progbits
	.align	128
        .global         _Z10matMulWMMAP6__halfS0_Pf
        .type           _Z10matMulWMMAP6__halfS0_Pf,@function
        .size           _Z10matMulWMMAP6__halfS0_Pf,(.L_x_10 - _Z10matMulWMMAP6__halfS0_Pf)
        .other          _Z10matMulWMMAP6__halfS0_Pf,@"STO_CUDA_ENTRY STV_DEFAULT"
_Z10matMulWMMAP6__halfS0_Pf:
.text._Z10matMulWMMAP6__halfS0_Pf:
[----:B------:R-:W-:Y:S01]  /*0000*/  LDC R1, c[0x0][0x37c] ;  /* 0x0000df00ff017b82 */ /* 0x000fe20000000800 */
[----:B------:R-:W0:Y:S07]  /*0010*/  S2R R3, SR_TID.Y ;  /* 0x0000000000037919 */ /* 0x000e2e0000002200 */
[----:B------:R-:W0:Y:S01]  /*0020*/  S2UR UR6, SR_CTAID.Y ;  /* 0x00000000000679c3 */ /* 0x000e220000002600 */
[----:B------:R-:W-:Y:S01]  /*0030*/  IMAD.MOV.U32 R0, RZ, RZ, 0x40 ;  /* 0x00000040ff007424 */ /* 0x000fe200078e00ff */
[----:B------:R-:W-:Y:S01]  /*0040*/  CS2R R14, SRZ ;  /* 0x00000000000e7805 */ /* 0x000fe2000001ff00 */
[----:B------:R-:W1:Y:S01]  /*0050*/  S2R R2, SR_CTAID.X ;  /* 0x0000000000027919 */ /* 0x000e620000002500 */
[----:B------:R-:W-:-:S02]  /*0060*/  CS2R R12, SRZ ;  /* 0x00000000000c7805 */ /* 0x000fc4000001ff00 */
[----:B------:R-:W-:Y:S02]  /*0070*/  CS2R R10, SRZ ;  /* 0x00000000000a7805 */ /* 0x000fe4000001ff00 */
[----:B------:R-:W-:Y:S01]  /*0080*/  CS2R R8, SRZ ;  /* 0x0000000000087805 */ /* 0x000fe2000001ff00 */
[----:B------:R-:W1:Y:S01]  /*0090*/  S2R R5, SR_TID.X ;  /* 0x0000000000057919 */ /* 0x000e620000002100 */
[----:B------:R-:W0:Y:S01]  /*00a0*/  LDC R4, c[0x0][0x364] ;  /* 0x0000d900ff047b82 */ /* 0x000e220000000800 */
[----:B------:R-:W2:Y:S01]  /*00b0*/  LDCU.64 UR4, c[0x0][0x358] ;  /* 0x00006b00ff0477ac */ /* 0x000ea20008000a00 */
[----:B------:R-:W3:Y:S01]  /*00c0*/  LDCU.64 UR12, c[0x0][0x390] ;  /* 0x00007200ff0c77ac */ /* 0x000ee20008000a00 */
[----:B------:R-:W4:Y:S01]  /*00d0*/  LDCU.128 UR8, c[0x0][0x380] ;  /* 0x00007000ff0877ac */ /* 0x000f220008000c00 */
[----:B0-----:R-:W-:Y:S01]  /*00e0*/  IMAD R4, R4, UR6, R3 ;  /* 0x0000000604047c24 */ /* 0x001fe2000f8e0203 */
[----:B------:R-:W-:Y:S01]  /*00f0*/  IADD3 R3, PT, PT, -R3, 0xa000, RZ ;  /* 0x0000a00003037810 */ /* 0x000fe20007ffe1ff */
[----:B-1----:R-:W-:Y:S01]  /*0100*/  IMAD R2, R2, R2, R5 ;  /* 0x0000000202027224 */ /* 0x002fe200078e0205 */
[----:B--234-:R-:W-:-:S07]  /*0110*/  IADD3 R5, PT, PT, -R5, 0xa000, RZ ;  /* 0x0000a00005057810 */ /* 0x01cfce0007ffe1ff */
.L_x_8:
[----:B------:R-:W-:-:S05]  /*0120*/  VIADD R6, R0, 0xffffffc0 ;  /* 0xffffffc000067836 */ /* 0x000fca0000000000 */
[----:B------:R-:W-:-:S04]  /*0130*/  ISETP.GE.U32.AND P0, PT, R6, R5, PT ;  /* 0x000000050600720c */ /* 0x000fc80003f06070 */
[----:B------:R-:W-:-:S04]  /*0140*/  ISETP.GT.U32.OR P0, PT, R4, 0x9fff, P0 ;  /* 0x00009fff0400780c */ /* 0x000fc80000704470 */
[----:B------:R-:W-:-:S04]  /*0150*/  ISETP.GT.OR P0, PT, R2, 0x9fff, P0 ;  /* 0x00009fff0200780c */ /* 0x000fc80000704670 */
[----:B------:R-:W-:-:S13]  /*0160*/  ISETP.GE.U32.OR P0, PT, R6, R3, P0 ;  /* 0x000000030600720c */ /* 0x000fda0000706470 */
[----:B01234-:R-:W-:Y:S05]  /*0170*/  @P0 BRA `(.L_x_0) ;  /* 0x0000000000880947 */ /* 0x01ffea0003800000 */
[----:B------:R-:W0:Y:S01]  /*0180*/  S2R R17, SR_LANEID ;  /* 0x0000000000117919 */ /* 0x000e220000000000 */
[----:B------:R-:W-:Y:S01]  /*0190*/  IMAD.MOV.U32 R7, RZ, RZ, RZ ;  /* 0x000000ffff077224 */ /* 0x000fe200078e00ff */
[----:B0-----:R-:W-:Y:S02]  /*01a0*/  LOP3.LUT R6, R17, 0x3, RZ, 0xc0, !PT ;  /* 0x0000000311067812 */ /* 0x001fe400078ec0ff */
[----:B------:R-:W-:-:S05]  /*01b0*/  SHF.R.U32.HI R17, RZ, 0x2, R17 ;  /* 0x00000002ff117819 */ /* 0x000fca0000011611 */
[----:B------:R-:W-:-:S03]  /*01c0*/  IMAD.WIDE.U32 R6, R17, 0x8, R6 ;  /* 0x0000000811067825 */ /* 0x000fc600078e0006 */
[C---:B------:R-:W-:Y:S02]  /*01d0*/  LEA R26, P0, R6.reuse, UR8, 0x2 ;  /* 0x00000008061a7c11 */ /* 0x040fe4000f8010ff */
[C---:B------:R-:W-:Y:S02]  /*01e0*/  LEA R22, P1, R6.reuse, UR10, 0x2 ;  /* 0x0000000a06167c11 */ /* 0x040fe4000f8210ff */
[C-C-:B------:R-:W-:Y:S02]  /*01f0*/  LEA.HI.X R27, R6.reuse, UR9, R7.reuse, 0x2, P0 ;  /* 0x00000009061b7c11 */ /* 0x140fe400080f1407 */
[----:B------:R-:W-:-:S03]  /*0200*/  LEA.HI.X R23, R6, UR11, R7, 0x2, P1 ;  /* 0x0000000b06177c11 */ /* 0x000fc600088f1407 */
[----:B------:R-:W2:Y:S04]  /*0210*/  LDG.E R16, desc[UR4][R26.64] ;  /* 0x000000041a107981 */ /* 0x000ea8000c1e1900 */
[----:B------:R-:W3:Y:S04]  /*0220*/  LDG.E R28, desc[UR4][R22.64] ;  /* 0x00000004161c7981 */ /* 0x000ee8000c1e1900 */
[----:B------:R-:W4:Y:S04]  /*0230*/  LDG.E R29, desc[UR4][R22.64+0x100] ;  /* 0x00010004161d7981 */ /* 0x000f28000c1e1900 */
[----:B------:R-:W5:Y:S04]  /*0240*/  LDG.E R17, desc[UR4][R26.64+0x10] ;  /* 0x000010041a117981 */ /* 0x000f68000c1e1900 */
[----:B------:R-:W5:Y:S04]  /*0250*/  LDG.E R18, desc[UR4][R26.64+0x100] ;  /* 0x000100041a127981 */ /* 0x000f68000c1e1900 */
[----:B------:R-:W5:Y:S04]  /*0260*/  LDG.E R19, desc[UR4][R26.64+0x110] ;  /* 0x000110041a137981 */ /* 0x000f68000c1e1900 */
[----:B------:R-:W5:Y:S04]  /*0270*/  LDG.E R24, desc[UR4][R22.64+0x10] ;  /* 0x0000100416187981 */ /* 0x000f68000c1e1900 */
[----:B------:R-:W5:Y:S01]  /*0280*/  LDG.E R25, desc[UR4][R22.64+0x110] ;  /* 0x0001100416197981 */ /* 0x000f62000c1e1900 */
[----:B------:R-:W-:Y:S05]  /*0290*/  WARPSYNC.ALL ;  /* 0x0000000000007948 */ /* 0x000fea0003800000 */
[----:B--2---:R-:W-:Y:S04]  /*02a0*/  MOVM.16.MT88 R16, R16 ;  /* 0x000000001010723a */ /* 0x004fe80000000000 */
[----:B---3--:R-:W-:Y:S04]  /*02b0*/  MOVM.16.MT88 R20, R28 ;  /* 0x000000001c14723a */ /* 0x008fe80000000000 */
[----:B----4-:R-:W-:Y:S04]  /*02c0*/  MOVM.16.MT88 R21, R29 ;  /* 0x000000001d15723a */ /* 0x010fe80000000000 */
[----:B-----5:R-:W-:Y:S04]  /*02d0*/  MOVM.16.MT88 R17, R17 ;  /* 0x000000001111723a */ /* 0x020fe80000000000 */
[----:B------:R-:W-:Y:S04]  /*02e0*/  MOVM.16.MT88 R18, R18 ;  /* 0x000000001212723a */ /* 0x000fe80000000000 */
[----:B------:R-:W0:Y:S04]  /*02f0*/  MOVM.16.MT88 R19, R19 ;  /* 0x000000001313723a */ /* 0x000e280000000000 */
[----:B------:R-:W-:Y:S04]  /*0300*/  MOVM.16.MT88 R24, R24 ;  /* 0x000000001818723a */ /* 0x000fe80000000000 */
[----:B------:R-:W1:Y:S01]  /*0310*/  MOVM.16.MT88 R25, R25 ;  /* 0x000000001919723a */ /* 0x000e620000000000 */
[C---:B0-----:R-:W-:Y:S08]  /*0320*/  HMMA.16816.F32 R8, R16.reuse, R20, R8 ;  /* 0x000000141008723c */ /* 0x041ff00000001808 */
[----:B-1----:R-:W-:Y:S01]  /*0330*/  HMMA.16816.F32 R12, R16, R24, R12 ;  /* 0x00000018100c723c */ /* 0x002fe2000000180c */
[----:B------:R-:W-:-:S04]  /*0340*/  LEA R20, P0, R6, UR12, 0x3 ;  /* 0x0000000c06147c11 */ /* 0x000fc8000f8018ff */
[----:B------:R-:W-:-:S06]  /*0350*/  LEA.HI.X R21, R6, UR13, R7, 0x3, P0 ;  /* 0x0000000d06157c11 */ /* 0x000fcc00080f1c07 */
[----:B------:R0:W-:Y:S04]  /*0360*/  STG.E.64 desc[UR4][R20.64], R8 ;  /* 0x0000000814007986 */ /* 0x0001e8000c101b04 */
[----:B------:R0:W-:Y:S04]  /*0370*/  STG.E.64 desc[UR4][R20.64+0x200], R10 ;  /* 0x0002000a14007986 */ /* 0x0001e8000c101b04 */
[----:B------:R0:W-:Y:S04]  /*0380*/  STG.E.64 desc[UR4][R20.64+0x20], R12 ;  /* 0x0000200c14007986 */ /* 0x0001e8000c101b04 */
[----:B------:R0:W-:Y:S02]  /*0390*/  STG.E.64 desc[UR4][R20.64+0x220], R14 ;  /* 0x0002200e14007986 */ /* 0x0001e4000c101b04 */
.L_x_0:
[C---:B------:R-:W-:Y:S01]  /*03a0*/  VIADD R6, R0.reuse, 0xffffffd0 ;  /* 0xffffffd000067836 */ /* 0x040fe20000000000 */
[CC--:B------:R-:W-:Y:S01]  /*03b0*/  ISETP.GE.U32.AND P5, PT, R0.reuse, R5.reuse, PT ;  /* 0x000000050000720c */ /* 0x0c0fe20003fa6070 */
[C---:B------:R-:W-:Y:S02]  /*03c0*/  VIADD R16, R0.reuse, 0xffffffe0 ;  /* 0xffffffe000107836 */ /* 0x040fe40000000000 */
[----:B------:R-:W-:Y:S01]  /*03d0*/  VIADD R18, R0, 0xfffffff0 ;  /* 0xfffffff000127836 */ /* 0x000fe20000000000 */
[-C--:B------:R-:W-:Y:S01]  /*03e0*/  ISETP.GE.U32.AND P0, PT, R6, R5.reuse, PT ;  /* 0x000000050600720c */ /* 0x080fe20003f06070 */
[----:B0-----:R-:W-:Y:S01]  /*03f0*/  VIADD R20, R0, 0x30 ;  /* 0x0000003000147836 */ /* 0x001fe20000000000 */
[----:B------:R-:W-:Y:S02]  /*0400*/  ISETP.GE.U32.AND P1, PT, R16, R5, PT ;  /* 0x000000051000720c */ /* 0x000fe40003f26070 */
[C---:B------:R-:W-:Y:S02]  /*0410*/  ISETP.GT.U32.OR P0, PT, R4.reuse, 0x9fff, P0 ;  /* 0x00009fff0400780c */ /* 0x040fe40000704470 */
[----:B------:R-:W-:-:S02]  /*0420*/  ISETP.GT.U32.OR P1, PT, R4, 0x9fff, P1 ;  /* 0x00009fff0400780c */ /* 0x000fc40000f24470 */
[C---:B------:R-:W-:Y:S02]  /*0430*/  ISETP.GT.OR P0, PT, R2.reuse, 0x9fff, P0 ;  /* 0x00009fff0200780c */ /* 0x040fe40000704670 */
[----:B------:R-:W-:Y:S02]  /*0440*/  ISETP.GT.OR P1, PT, R2, 0x9fff, P1 ;  /* 0x00009fff0200780c */ /* 0x000fe40000f24670 */
[----:B------:R-:W-:Y:S02]  /*0450*/  ISETP.GE.U32.AND P2, PT, R18, R5, PT ;  /* 0x000000051200720c */ /* 0x000fe40003f46070 */
[-C--:B------:R-:W-:Y:S01]  /*0460*/  ISETP.GE.U32.OR P4, PT, R6, R3.reuse, P0 ;  /* 0x000000030600720c */ /* 0x080fe20000786470 */
[----:B------:R-:W-:Y:S01]  /*0470*/  VIADD R6, R0, 0x10 ;  /* 0x0000001000067836 */ /* 0x000fe20000000000 */
[----:B------:R-:W-:Y:S01]  /*0480*/  ISETP.GE.U32.OR P0, PT, R16, R3, P1 ;  /* 0x000000031000720c */ /* 0x000fe20000f06470 */
[----:B------:R-:W-:Y:S01]  /*0490*/  VIADD R16, R0, 0x20 ;  /* 0x0000002000107836 */ /* 0x000fe20000000000 */
[----:B------:R-:W-:-:S02]  /*04a0*/  ISETP.GT.U32.OR P2, PT, R4, 0x9fff, P2 ;  /* 0x00009fff0400780c */ /* 0x000fc40001744470 */
[-C--:B------:R-:W-:Y:S02]  /*04b0*/  ISETP.GE.U32.AND P3, PT, R6, R5.reuse, PT ;  /* 0x000000050600720c */ /* 0x080fe40003f66070 */
[----:B------:R-:W-:Y:S02]  /*04c0*/  ISETP.GT.OR P1, PT, R2, 0x9fff, P2 ;  /* 0x00009fff0200780c */ /* 0x000fe40001724670 */
[-C--:B------:R-:W-:Y:S02]  /*04d0*/  ISETP.GE.U32.AND P2, PT, R16, R5.reuse, PT ;  /* 0x000000051000720c */ /* 0x080fe40003f46070 */
[----:B------:R-:W-:Y:S02]  /*04e0*/  ISETP.GE.U32.AND P6, PT, R20, R5, PT ;  /* 0x000000051400720c */ /* 0x000fe40003fc6070 */
[C---:B------:R-:W-:Y:S02]  /*04f0*/  ISETP.GT.U32.OR P3, PT, R4.reuse, 0x9fff, P3 ;  /* 0x00009fff0400780c */ /* 0x040fe40001f64470 */
[----:B------:R-:W-:-:S02]  /*0500*/  ISETP.GT.U32.OR P2, PT, R4, 0x9fff, P2 ;  /* 0x00009fff0400780c */ /* 0x000fc40001744470 */
[C---:B------:R-:W-:Y:S02]  /*0510*/  ISETP.GT.U32.OR P6, PT, R4.reuse, 0x9fff, P6 ;  /* 0x00009fff0400780c */ /* 0x040fe400037c4470 */
[----:B------:R-:W-:Y:S02]  /*0520*/  ISETP.GT.U32.OR P5, PT, R4, 0x9fff, P5 ;  /* 0x00009fff0400780c */ /* 0x000fe40002fa4470 */
[C---:B------:R-:W-:Y:S02]  /*0530*/  ISETP.GT.OR P3, PT, R2.reuse, 0x9fff, P3 ;  /* 0x00009fff0200780c */ /* 0x040fe40001f64670 */
[C---:B------:R-:W-:Y:S02]  /*0540*/  ISETP.GT.OR P2, PT, R2.reuse, 0x9fff, P2 ;  /* 0x00009fff0200780c */ /* 0x040fe40001744670 */
[C---:B------:R-:W-:Y:S02]  /*0550*/  ISETP.GT.OR P6, PT, R2.reuse, 0x9fff, P6 ;  /* 0x00009fff0200780c */ /* 0x040fe400037c4670 */
[----:B------:R-:W-:-:S02]  /*0560*/  ISETP.GT.OR P5, PT, R2, 0x9fff, P5 ;  /* 0x00009fff0200780c */ /* 0x000fc40002fa4670 */
[-C--:B------:R-:W-:Y:S02]  /*0570*/  ISETP.GE.U32.OR P1, PT, R18, R3.reuse, P1 ;  /* 0x000000031200720c */ /* 0x080fe40000f26470 */
[-C--:B------:R-:W-:Y:S02]  /*0580*/  ISETP.GE.U32.OR P3, PT, R6, R3.reuse, P3 ;  /* 0x000000030600720c */ /* 0x080fe40001f66470 */
[-C--:B------:R-:W-:Y:S02]  /*0590*/  ISETP.GE.U32.OR P2, PT, R16, R3.reuse, P2 ;  /* 0x000000031000720c */ /* 0x080fe40001746470 */
[-C--:B------:R-:W-:Y:S02]  /*05a0*/  ISETP.GE.U32.OR P6, PT, R20, R3.reuse, P6 ;  /* 0x000000031400720c */ /* 0x080fe400037c6470 */
[----:B------:R-:W-:Y:S01]  /*05b0*/  ISETP.GE.U32.OR P5, PT, R0, R3, P5 ;  /* 0x000000030000720c */ /* 0x000fe20002fa6470 */
[----:B------:R-:W-:-:S12]  /*05c0*/  @P4 BRA `(.L_x_1) ;  /* 0x0000000000884947 */ /* 0x000fd80003800000 */
[----:B------:R-:W0:Y:S02]  /*05d0*/  S2R R7, SR_LANEID ;  /* 0x0000000000077919 */ /* 0x000e240000000000 */
[----:B0-----:R-:W-:Y:S02]  /*05e0*/  LOP3.LUT R6, R7, 0x3, RZ, 0xc0, !PT ;  /* 0x0000000307067812 */ /* 0x001fe400078ec0ff */
[----:B------:R-:W-:Y:S01]  /*05f0*/  SHF.R.U32.HI R17, RZ, 0x2, R7 ;  /* 0x00000002ff117819 */ /* 0x000fe20000011607 */
[----:B------:R-:W-:-:S04]  /*0600*/  IMAD.MOV.U32 R7, RZ, RZ, RZ ;  /* 0x000000ffff077224 */ /* 0x000fc800078e00ff */
[----:B------:R-:W-:-:S03]  /*0610*/  IMAD.WIDE.U32 R6, R17, 0x8, R6 ;  /* 0x0000000811067825 */ /* 0x000fc600078e0006 */
[----:B------:R-:W-:-:S04]  /*0620*/  LEA R26, P4, R6, UR8, 0x2 ;  /* 0x00000008061a7c11 */ /* 0x000fc8000f8810ff */
[C---:B------:R-:W-:Y:S02]  /*0630*/  LEA.HI.X R27, R6.reuse, UR9, R7, 0x2, P4 ;  /* 0x00000009061b7c11 */ /* 0x040fe4000a0f1407 */
[----:B------:R-:W-:-:S03]  /*0640*/  LEA R22, P4, R6, UR10, 0x2 ;  /* 0x0000000a06167c11 */ /* 0x000fc6000f8810ff */
[----:B------:R-:W2:Y:S01]  /*0650*/  LDG.E R16, desc[UR4][R26.64] ;  /* 0x000000041a107981 */ /* 0x000ea2000c1e1900 */
[----:B------:R-:W-:-:S03]  /*0660*/  LEA.HI.X R23, R6, UR11, R7, 0x2, P4 ;  /* 0x0000000b06177c11 */ /* 0x000fc6000a0f1407 */
        /* <DEDUP_REMOVED lines=24> */
.L_x_1:
[----:B------:R-:W-:Y:S05]  /*07f0*/  @P0 BRA `(.L_x_2) ;  /* 0x0000000000880947 */ /* 0x000fea0003800000 */
[----:B------:R-:W1:Y:S02]  /*0800*/  S2R R7, SR_LANEID ;  /* 0x0000000000077919 */ /* 0x000e640000000000 */
[----:B-1----:R-:W-:Y:S02]  /*0810*/  LOP3.LUT R6, R7, 0x3, RZ, 0xc0, !PT ;  /* 0x0000000307067812 */ /* 0x002fe400078ec0ff */
[----:B------:R-:W-:Y:S01]  /*0820*/  SHF.R.U32.HI R17, RZ, 0x2, R7 ;  /* 0x00000002ff117819 */ /* 0x000fe20000011607 */
[----:B------:R-:W-:-:S04]  /*0830*/  IMAD.MOV.U32 R7, RZ, RZ, RZ ;  /* 0x000000ffff077224 */ /* 0x000fc800078e00ff */
[----:B------:R-:W-:-:S03]  /*0840*/  IMAD.WIDE.U32 R6, R17, 0x8, R6 ;  /* 0x0000000811067825 */ /* 0x000fc600078e0006 */
[C---:B------:R-:W-:Y:S02]  /*0850*/  LEA R26, P0, R6.reuse, UR8, 0x2 ;  /* 0x00000008061a7c11 */ /* 0x040fe4000f8010ff */
[C---:B------:R-:W-:Y:S02]  /*0860*/  LEA R22, P4, R6.reuse, UR10, 0x2 ;  /* 0x0000000a06167c11 */ /* 0x040fe4000f8810ff */
[C-C-:B------:R-:W-:Y:S02]  /*0870*/  LEA.HI.X R27, R6.reuse, UR9, R7.reuse, 0x2, P0 ;  /* 0x00000009061b7c11 */ /* 0x140fe400080f1407 */
[----:B------:R-:W-:-:S03]  /*0880*/  LEA.HI.X R23, R6, UR11, R7, 0x2, P4 ;  /* 0x0000000b06177c11 */ /* 0x000fc6000a0f1407 */
[----:B------:R-:W2:Y:S04]  /*0890*/  LDG.E R16, desc[UR4][R26.64] ;  /* 0x000000041a107981 */ /* 0x000ea8000c1e1900 */
[----:B------:R-:W0:Y:S04]  /*08a0*/  LDG.E R28, desc[UR4][R22.64] ;  /* 0x00000004161c7981 */ /* 0x000e28000c1e1900 */
[----:B------:R-:W3:Y:S04]  /*08b0*/  LDG.E R29, desc[UR4][R22.64+0x100] ;  /* 0x00010004161d7981 */ /* 0x000ee8000c1e1900 */
[----:B------:R-:W4:Y:S04]  /*08c0*/  LDG.E R17, desc[UR4][R26.64+0x10] ;  /* 0x000010041a117981 */ /* 0x000f28000c1e1900 */
[----:B------:R-:W5:Y:S04]  /*08d0*/  LDG.E R18, desc[UR4][R26.64+0x100] ;  /* 0x000100041a127981 */ /* 0x000f68000c1e1900 */
[----:B------:R-:W5:Y:S04]  /*08e0*/  LDG.E R19, desc[UR4][R26.64+0x110] ;  /* 0x000110041a137981 */ /* 0x000f68000c1e1900 */
[----:B------:R-:W5:Y:S04]  /*08f0*/  LDG.E R24, desc[UR4][R22.64+0x10] ;  /* 0x0000100416187981 */ /* 0x000f68000c1e1900 */
[----:B------:R-:W5:Y:S01]  /*0900*/  LDG.E R25, desc[UR4][R22.64+0x110] ;  /* 0x0001100416197981 */ /* 0x000f62000c1e1900 */
[----:B------:R-:W-:Y:S05]  /*0910*/  WARPSYNC.ALL ;  /* 0x0000000000007948 */ /* 0x000fea0003800000 */
[----:B--2---:R-:W-:Y:S04]  /*0920*/  MOVM.16.MT88 R16, R16 ;  /* 0x000000001010723a */ /* 0x004fe80000000000 */
[----:B0-----:R-:W-:Y:S04]  /*0930*/  MOVM.16.MT88 R20, R28 ;  /* 0x000000001c14723a */ /* 0x001fe80000000000 */
[----:B---3--:R-:W-:Y:S04]  /*0940*/  MOVM.16.MT88 R21, R29 ;  /* 0x000000001d15723a */ /* 0x008fe80000000000 */
[----:B----4-:R-:W-:Y:S04]  /*0950*/  MOVM.16.MT88 R17, R17 ;  /* 0x000000001111723a */ /* 0x010fe80000000000 */
[----:B-----5:R-:W-:Y:S04]  /*0960*/  MOVM.16.MT88 R18, R18 ;  /* 0x000000001212723a */ /* 0x020fe80000000000 */
        /* <DEDUP_REMOVED lines=11> */
.L_x_2:
[----:B------:R-:W-:Y:S05]  /*0a20*/  @P1 BRA `(.L_x_3) ;  /* 0x0000000000881947 */ /* 0x000fea0003800000 */
[----:B------:R-:W2:Y:S02]  /*0a30*/  S2R R7, SR_LANEID ;  /* 0x0000000000077919 */ /* 0x000ea40000000000 */
[----:B--2---:R-:W-:Y:S02]  /*0a40*/  LOP3.LUT R6, R7, 0x3, RZ, 0xc0, !PT ;  /* 0x0000000307067812 */ /* 0x004fe400078ec0ff */
        /* <DEDUP_REMOVED lines=17> */
[----:B01----:R-:W-:Y:S04]  /*0b60*/  MOVM.16.MT88 R20, R28 ;  /* 0x000000001c14723a */ /* 0x003fe80000000000 */
        /* <DEDUP_REMOVED lines=14> */
.L_x_3:
[----:B------:R-:W-:Y:S05]  /*0c50*/  @P5 BRA `(.L_x_4) ;  /* 0x0000000000885947 */ /* 0x000fea0003800000 */
[----:B------:R-:W3:Y:S02]  /*0c60*/  S2R R7, SR_LANEID ;  /* 0x0000000000077919 */ /* 0x000ee40000000000 */
[----:B---3--:R-:W-:Y:S02]  /*0c70*/  LOP3.LUT R6, R7, 0x3, RZ, 0xc0, !PT ;  /* 0x0000000307067812 */ /* 0x008fe400078ec0ff */
[----:B------:R-:W-:Y:S01]  /*0c80*/  SHF.R.U32.HI R17, RZ, 0x2, R7 ;  /* 0x00000002ff117819 */ /* 0x000fe20000011607 */
[----:B------:R-:W-:-:S04]  /*0c90*/  IMAD.MOV.U32 R7, RZ, RZ, RZ ;  /* 0x000000ffff077224 */ /* 0x000fc800078e00ff */
[----:B------:R-:W-:-:S03]  /*0ca0*/  IMAD.WIDE.U32 R6, R17, 0x8, R6 ;  /* 0x0000000811067825 */ /* 0x000fc600078e0006 */
[C---:B------:R-:W-:Y:S02]  /*0cb0*/  LEA R26, P0, R6.reuse, UR8, 0x2 ;  /* 0x00000008061a7c11 */ /* 0x040fe4000f8010ff */
[C---:B------:R-:W-:Y:S02]  /*0cc0*/  LEA R22, P1, R6.reuse, UR10, 0x2 ;  /* 0x0000000a06167c11 */ /* 0x040fe4000f8210ff */
[C-C-:B------:R-:W-:Y:S02]  /*0cd0*/  LEA.HI.X R27, R6.reuse, UR9, R7.reuse, 0x2, P0 ;  /* 0x00000009061b7c11 */ /* 0x140fe400080f1407 */
[----:B------:R-:W-:-:S03]  /*0ce0*/  LEA.HI.X R23, R6, UR11, R7, 0x2, P1 ;  /* 0x0000000b06177c11 */ /* 0x000fc600088f1407 */
[----:B------:R-:W3:Y:S04]  /*0cf0*/  LDG.E R16, desc[UR4][R26.64] ;  /* 0x000000041a107981 */ /* 0x000ee8000c1e1900 */
[----:B------:R-:W0:Y:S04]  /*0d00*/  LDG.E R28, desc[UR4][R22.64] ;  /* 0x00000004161c7981 */ /* 0x000e28000c1e1900 */
[----:B------:R-:W4:Y:S04]  /*0d10*/  LDG.E R29, desc[UR4][R22.64+0x100] ;  /* 0x00010004161d7981 */ /* 0x000f28000c1e1900 */
[----:B------:R-:W5:Y:S04]  /*0d20*/  LDG.E R17, desc[UR4][R26.64+0x10] ;  /* 0x000010041a117981 */ /* 0x000f68000c1e1900 */
[----:B------:R-:W5:Y:S04]  /*0d30*/  LDG.E R18, desc[UR4][R26.64+0x100] ;  /* 0x000100041a127981 */ /* 0x000f68000c1e1900 */
[----:B------:R-:W5:Y:S04]  /*0d40*/  LDG.E R19, desc[UR4][R26.64+0x110] ;  /* 0x000110041a137981 */ /* 0x000f68000c1e1900 */
[----:B------:R-:W5:Y:S04]  /*0d50*/  LDG.E R24, desc[UR4][R22.64+0x10] ;  /* 0x0000100416187981 */ /* 0x000f68000c1e1900 */
[----:B------:R-:W5:Y:S01]  /*0d60*/  LDG.E R25, desc[UR4][R22.64+0x110] ;  /* 0x0001100416197981 */ /* 0x000f62000c1e1900 */
[----:B------:R-:W-:Y:S05]  /*0d70*/  WARPSYNC.ALL ;  /* 0x0000000000007948 */ /* 0x000fea0003800000 */
[----:B---3--:R-:W-:Y:S04]  /*0d80*/  MOVM.16.MT88 R16, R16 ;  /* 0x000000001010723a */ /* 0x008fe80000000000 */
[----:B012---:R-:W-:Y:S04]  /*0d90*/  MOVM.16.MT88 R20, R28 ;  /* 0x000000001c14723a */ /* 0x007fe80000000000 */
        /* <DEDUP_REMOVED lines=14> */
.L_x_4:
[----:B------:R-:W-:Y:S05]  /*0e80*/  @P3 BRA `(.L_x_5) ;  /* 0x0000000000883947 */ /* 0x000fea0003800000 */
[----:B------:R-:W4:Y:S02]  /*0e90*/  S2R R7, SR_LANEID ;  /* 0x0000000000077919 */ /* 0x000f240000000000 */
[----:B----4-:R-:W-:Y:S02]  /*0ea0*/  LOP3.LUT R6, R7, 0x3, RZ, 0xc0, !PT ;  /* 0x0000000307067812 */ /* 0x010fe400078ec0ff */
[----:B------:R-:W-:Y:S01]  /*0eb0*/  SHF.R.U32.HI R17, RZ, 0x2, R7 ;  /* 0x00000002ff117819 */ /* 0x000fe20000011607 */
[----:B------:R-:W-:-:S04]  /*0ec0*/  IMAD.MOV.U32 R7, RZ, RZ, RZ ;  /* 0x000000ffff077224 */ /* 0x000fc800078e00ff */
[----:B------:R-:W-:-:S03]  /*0ed0*/  IMAD.WIDE.U32 R6, R17, 0x8, R6 ;  /* 0x0000000811067825 */ /* 0x000fc600078e0006 */
[C---:B------:R-:W-:Y:S02]  /*0ee0*/  LEA R26, P0, R6.reuse, UR8, 0x2 ;  /* 0x00000008061a7c11 */ /* 0x040fe4000f8010ff */
[C---:B------:R-:W-:Y:S02]  /*0ef0*/  LEA R22, P1, R6.reuse, UR10, 0x2 ;  /* 0x0000000a06167c11 */ /* 0x040fe4000f8210ff */
[C-C-:B------:R-:W-:Y:S02]  /*0f00*/  LEA.HI.X R27, R6.reuse, UR9, R7.reuse, 0x2, P0 ;  /* 0x00000009061b7c11 */ /* 0x140fe400080f1407 */
[----:B------:R-:W-:-:S03]  /*0f10*/  LEA.HI.X R23, R6, UR11, R7, 0x2, P1 ;  /* 0x0000000b06177c11 */ /* 0x000fc600088f1407 */
[----:B------:R-:W4:Y:S04]  /*0f20*/  LDG.E R16, desc[UR4][R26.64] ;  /* 0x000000041a107981 */ /* 0x000f28000c1e1900 */
[----:B------:R-:W0:Y:S04]  /*0f30*/  LDG.E R28, desc[UR4][R22.64] ;  /* 0x00000004161c7981 */ /* 0x000e28000c1e1900 */
[----:B------:R-:W5:Y:S04]  /*0f40*/  LDG.E R29, desc[UR4][R22.64+0x100] ;  /* 0x00010004161d7981 */ /* 0x000f68000c1e1900 */
[----:B------:R-:W5:Y:S04]  /*0f50*/  LDG.E R17, desc[UR4][R26.64+0x10] ;  /* 0x000010041a117981 */ /* 0x000f68000c1e1900 */
[----:B------:R-:W5:Y:S04]  /*0f60*/  LDG.E R18, desc[UR4][R26.64+0x100] ;  /* 0x000100041a127981 */ /* 0x000f68000c1e1900 */
[----:B------:R-:W5:Y:S04]  /*0f70*/  LDG.E R19, desc[UR4][R26.64+0x110] ;  /* 0x000110041a137981 */ /* 0x000f68000c1e1900 */
[----:B------:R-:W5:Y:S04]  /*0f80*/  LDG.E R24, desc[UR4][R22.64+0x10] ;  /* 0x0000100416187981 */ /* 0x000f68000c1e1900 */
[----:B------:R-:W5:Y:S01]  /*0f90*/  LDG.E R25, desc[UR4][R22.64+0x110] ;  /* 0x0001100416197981 */ /* 0x000f62000c1e1900 */
[----:B------:R-:W-:Y:S05]  /*0fa0*/  WARPSYNC.ALL ;  /* 0x0000000000007948 */ /* 0x000fea0003800000 */
[----:B----4-:R-:W-:Y:S04]  /*0fb0*/  MOVM.16.MT88 R16, R16 ;  /* 0x000000001010723a */ /* 0x010fe80000000000 */
[----:B0123--:R-:W-:Y:S04]  /*0fc0*/  MOVM.16.MT88 R20, R28 ;  /* 0x000000001c14723a */ /* 0x00ffe80000000000 */
[----:B-----5:R-:W-:Y:S04]  /*0fd0*/  MOVM.16.MT88 R21, R29 ;  /* 0x000000001d15723a */ /* 0x020fe80000000000 */
[----:B------:R-:W-:Y:S04]  /*0fe0*/  MOVM.16.MT88 R17, R17 ;  /* 0x000000001111723a */ /* 0x000fe80000000000 */
        /* <DEDUP_REMOVED lines=12> */
.L_x_5:
[----:B------:R-:W-:Y:S05]  /*10b0*/  @P2 BRA `(.L_x_6) ;  /* 0x0000000000882947 */ /* 0x000fea0003800000 */
[----:B------:R-:W5:Y:S02]  /*10c0*/  S2R R7, SR_LANEID ;  /* 0x0000000000077919 */ /* 0x000f640000000000 */
[----:B-----5:R-:W-:Y:S02]  /*10d0*/  LOP3.LUT R6, R7, 0x3, RZ, 0xc0, !PT ;  /* 0x0000000307067812 */ /* 0x020fe400078ec0ff */
[----:B------:R-:W-:Y:S01]  /*10e0*/  SHF.R.U32.HI R17, RZ, 0x2, R7 ;  /* 0x00000002ff117819 */ /* 0x000fe20000011607 */
[----:B------:R-:W-:-:S04]  /*10f0*/  IMAD.MOV.U32 R7, RZ, RZ, RZ ;  /* 0x000000ffff077224 */ /* 0x000fc800078e00ff */
[----:B------:R-:W-:-:S03]  /*1100*/  IMAD.WIDE.U32 R6, R17, 0x8, R6 ;  /* 0x0000000811067825 */ /* 0x000fc600078e0006 */
[C---:B------:R-:W-:Y:S02]  /*1110*/  LEA R26, P0, R6.reuse, UR8, 0x2 ;  /* 0x00000008061a7c11 */ /* 0x040fe4000f8010ff */
[C---:B------:R-:W-:Y:S02]  /*1120*/  LEA R22, P1, R6.reuse, UR10, 0x2 ;  /* 0x0000000a06167c11 */ /* 0x040fe4000f8210ff */
[C-C-:B------:R-:W-:Y:S02]  /*1130*/  LEA.HI.X R27, R6.reuse, UR9, R7.reuse, 0x2, P0 ;  /* 0x00000009061b7c11 */ /* 0x140fe400080f1407 */
[----:B------:R-:W-:-:S03]  /*1140*/  LEA.HI.X R23, R6, UR11, R7, 0x2, P1 ;  /* 0x0000000b06177c11 */ /* 0x000fc600088f1407 */
[----:B------:R-:W5:Y:S04]  /*1150*/  LDG.E R16, desc[UR4][R26.64] ;  /* 0x000000041a107981 */ /* 0x000f68000c1e1900 */
[----:B------:R-:W0:Y:S04]  /*1160*/  LDG.E R28, desc[UR4][R22.64] ;  /* 0x00000004161c7981 */ /* 0x000e28000c1e1900 */
[----:B------:R-:W2:Y:S04]  /*1170*/  LDG.E R29, desc[UR4][R22.64+0x100] ;  /* 0x00010004161d7981 */ /* 0x000ea8000c1e1900 */
[----:B------:R-:W2:Y:S04]  /*1180*/  LDG.E R17, desc[UR4][R26.64+0x10] ;  /* 0x000010041a117981 */ /* 0x000ea8000c1e1900 */
[----:B------:R-:W2:Y:S04]  /*1190*/  LDG.E R18, desc[UR4][R26.64+0x100] ;  /* 0x000100041a127981 */ /* 0x000ea8000c1e1900 */
[----:B------:R-:W2:Y:S04]  /*11a0*/  LDG.E R19, desc[UR4][R26.64+0x110] ;  /* 0x000110041a137981 */ /* 0x000ea8000c1e1900 */
[----:B------:R-:W2:Y:S04]  /*11b0*/  LDG.E R24, desc[UR4][R22.64+0x10] ;  /* 0x0000100416187981 */ /* 0x000ea8000c1e1900 */
[----:B------:R-:W2:Y:S01]  /*11c0*/  LDG.E R25, desc[UR4][R22.64+0x110] ;  /* 0x0001100416197981 */ /* 0x000ea2000c1e1900 */
[----:B------:R-:W-:Y:S05]  /*11d0*/  WARPSYNC.ALL ;  /* 0x0000000000007948 */ /* 0x000fea0003800000 */
[----:B-----5:R-:W-:Y:S04]  /*11e0*/  MOVM.16.MT88 R16, R16 ;  /* 0x000000001010723a */ /* 0x020fe80000000000 */
[----:B01234-:R-:W-:Y:S04]  /*11f0*/  MOVM.16.MT88 R20, R28 ;  /* 0x000000001c14723a */ /* 0x01ffe80000000000 */
[----:B------:R-:W-:Y:S04]  /*1200*/  MOVM.16.MT88 R21, R29 ;  /* 0x000000001d15723a */ /* 0x000fe80000000000 */
        /* <DEDUP_REMOVED lines=13> */
.L_x_6:
        /* <DEDUP_REMOVED lines=35> */
.L_x_7:
[----:B------:R-:W-:-:S05]  /*1510*/  VIADD R0, R0, 0x80 ;  /* 0x0000008000007836 */ /* 0x000fca0000000000 */
[----:B------:R-:W-:-:S13]  /*1520*/  ISETP.NE.AND P0, PT, R0, 0xa040, PT ;  /* 0x0000a0400000780c */ /* 0x000fda0003f05270 */
[----:B------:R-:W-:Y:S05]  /*1530*/  @P0 BRA `(.L_x_8) ;  /* 0xffffffe800f80947 */ /* 0x000fea000383ffff */
[----:B------:R-:W-:Y:S05]  /*1540*/  EXIT ;  /* 0x000000000000794d */ /* 0x000fea0003800000 */
.L_x_9:
[----:B------:R-:W-:-:S00]  /*1550*/  BRA `(.L_x_9) ;  /* 0xfffffffc00fc7947 */ /* 0x000fc0000383ffff */
[----:B------:R-:W-:-:S00]  /*1560*/  NOP ;  /* 0x0000000000007918 */ /* 0x000fc00000000000 */
        /* <DEDUP_REMOVED lines=9> */
.L_x_10:


//--------------------- .nv.shared.reserved.0     --------------------------
	.section	.nv.shared.reserved.0,"aw",@nobits
	.weak		__nv_reservedSMEM_offset_0_alias
	.size		__nv_reservedSMEM_offset_0_alias, 0, 64
	.other		__nv_reservedSMEM_offset_0_alias,@"STO_CUDA_RESERVED_SHARED STV_DEFAULT"
__nv_reservedSMEM_offset_0_alias:
	.zero		0
	.zero		64


//--------------------- .nv.constant0._Z10matMulWMMAP6__halfS0_Pf --------------------------
	.section	.nv.constant0._Z10matMulWMMAP6__halfS0_Pf,"a",@progbits
	.sectionflags	@""
	.align	4
.nv.constant0._Z10matMulWMMAP6__halfS0_Pf:
	.zero		920


//--------------------- SYMBOLS --------------------------

	.type		.nv.reservedSmem.offset0,@object
	.size		.nv.reservedSmem.offset0,0x4
